	.headerflags	@"EF_CUDA_TEXMODE_UNIFIED EF_CUDA_64BIT_ADDRESS EF_CUDA_SM86 EF_CUDA_VIRTUAL_SM(EF_CUDA_SM86)"
	.elftype	@"ET_EXEC"


//--------------------- .nv.info                  --------------------------
	.section	.nv.info,"",@"SHT_CUDA_INFO"
	.align	4


	//----- nvinfo : EIATTR_REGCOUNT
	.align		4
        /*0000*/ 	.byte	0x04, 0x2f
        /*0002*/ 	.short	(.L_2 - .L_1)
	.align		4
.L_1:
        /*0004*/ 	.word	index@(triton_per_fused__log_softmax__softmax__to_copy_add_div_mul_sum_4)
        /*0008*/ 	.word	0x0000001b


	//----- nvinfo : EIATTR_MIN_STACK_SIZE
	.align		4
.L_2:
        /*000c*/ 	.byte	0x04, 0x12
        /*000e*/ 	.short	(.L_4 - .L_3)
	.align		4
.L_3:
        /*0010*/ 	.word	index@(triton_per_fused__log_softmax__softmax__to_copy_add_div_mul_sum_4)
        /*0014*/ 	.word	0x00000000


	//----- nvinfo : EIATTR_FRAME_SIZE
	.align		4
.L_4:
        /*0018*/ 	.byte	0x04, 0x11
        /*001a*/ 	.short	(.L_6 - .L_5)
	.align		4
.L_5:
        /*001c*/ 	.word	index@(triton_per_fused__log_softmax__softmax__to_copy_add_div_mul_sum_4)
        /*0020*/ 	.word	0x00000000


	//----- nvinfo : EIATTR_MIN_STACK_SIZE
	.align		4
.L_6:
        /*0024*/ 	.byte	0x04, 0x12
        /*0026*/ 	.short	(.L_8 - .L_7)
	.align		4
.L_7:
        /*0028*/ 	.word	index@(triton_per_fused__log_softmax__softmax__to_copy_add_div_mul_sum_4)
        /*002c*/ 	.word	0x00000000
.L_8:


//--------------------- .nv.info.triton_per_fused__log_softmax__softmax__to_copy_add_div_mul_sum_4 --------------------------
	.section	.nv.info.triton_per_fused__log_softmax__softmax__to_copy_add_div_mul_sum_4,"",@"SHT_CUDA_INFO"
	.sectionflags	@""
	.align	4


	//----- nvinfo : EIATTR_CUDA_API_VERSION
	.align		4
        /*0000*/ 	.byte	0x04, 0x37
        /*0002*/ 	.short	(.L_10 - .L_9)
.L_9:
        /*0004*/ 	.word	0x0000007c


	//----- nvinfo : EIATTR_SW2861232_WAR
	.align		4
.L_10:
        /*0008*/ 	.byte	0x01, 0x35
	.zero		2


	//----- nvinfo : EIATTR_PARAM_CBANK
	.align		4
        /*000c*/ 	.byte	0x04, 0x0a
        /*000e*/ 	.short	(.L_12 - .L_11)
	.align		4
.L_11:
        /*0010*/ 	.word	index@(.nv.constant0.triton_per_fused__log_softmax__softmax__to_copy_add_div_mul_sum_4)
        /*0014*/ 	.short	0x0160
        /*0016*/ 	.short	0x0040


	//----- nvinfo : EIATTR_CBANK_PARAM_SIZE
	.align		4
.L_12:
        /*0018*/ 	.byte	0x03, 0x19
        /*001a*/ 	.short	0x0040


	//----- nvinfo : EIATTR_KPARAM_INFO
	.align		4
        /*001c*/ 	.byte	0x04, 0x17
        /*001e*/ 	.short	(.L_14 - .L_13)
.L_13:
        /*0020*/ 	.word	0x00000000
        /*0024*/ 	.short	0x0008
        /*0026*/ 	.short	0x0038
        /*0028*/ 	.byte	0x00, 0xf4, 0x21, 0x00


	//----- nvinfo : EIATTR_KPARAM_INFO
	.align		4
.L_14:
        /*002c*/ 	.byte	0x04, 0x17
        /*002e*/ 	.short	(.L_16 - .L_15)
.L_15:
        /*0030*/ 	.word	0x00000000
        /*0034*/ 	.short	0x0007
        /*0036*/ 	.short	0x0034
        /*0038*/ 	.byte	0x00, 0xf0, 0x11, 0x00


	//----- nvinfo : EIATTR_KPARAM_INFO
	.align		4
.L_16:
        /*003c*/ 	.byte	0x04, 0x17
        /*003e*/ 	.short	(.L_18 - .L_17)
.L_17:
        /*0040*/ 	.word	0x00000000
        /*0044*/ 	.short	0x0006
        /*0046*/ 	.short	0x0030
        /*0048*/ 	.byte	0x00, 0xf0, 0x11, 0x00


	//----- nvinfo : EIATTR_KPARAM_INFO
	.align		4
.L_18:
        /*004c*/ 	.byte	0x04, 0x17
        /*004e*/ 	.short	(.L_20 - .L_19)
.L_19:
        /*0050*/ 	.word	0x00000000
        /*0054*/ 	.short	0x0005
        /*0056*/ 	.short	0x0028
        /*0058*/ 	.byte	0x00, 0xf4, 0x21, 0x00


	//----- nvinfo : EIATTR_KPARAM_INFO
	.align		4
.L_20:
        /*005c*/ 	.byte	0x04, 0x17
        /*005e*/ 	.short	(.L_22 - .L_21)
.L_21:
        /*0060*/ 	.word	0x00000000
        /*0064*/ 	.short	0x0004
        /*0066*/ 	.short	0x0020
        /*0068*/ 	.byte	0x00, 0xf4, 0x21, 0x00


	//----- nvinfo : EIATTR_KPARAM_INFO
	.align		4
.L_22:
        /*006c*/ 	.byte	0x04, 0x17
        /*006e*/ 	.short	(.L_24 - .L_23)
.L_23:
        /*0070*/ 	.word	0x00000000
        /*0074*/ 	.short	0x0003
        /*0076*/ 	.short	0x0018
        /*0078*/ 	.byte	0x00, 0xf4, 0x21, 0x00


	//----- nvinfo : EIATTR_KPARAM_INFO
	.align		4
.L_24:
        /*007c*/ 	.byte	0x04, 0x17
        /*007e*/ 	.short	(.L_26 - .L_25)
.L_25:
        /*0080*/ 	.word	0x00000000
        /*0084*/ 	.short	0x0002
        /*0086*/ 	.short	0x0010
        /*0088*/ 	.byte	0x00, 0xf4, 0x21, 0x00


	//----- nvinfo : EIATTR_KPARAM_INFO
	.align		4
.L_26:
        /*008c*/ 	.byte	0x04, 0x17
        /*008e*/ 	.short	(.L_28 - .L_27)
.L_27:
        /*0090*/ 	.word	0x00000000
        /*0094*/ 	.short	0x0001
        /*0096*/ 	.short	0x0008
        /*0098*/ 	.byte	0x00, 0xf4, 0x21, 0x00


	//----- nvinfo : EIATTR_KPARAM_INFO
	.align		4
.L_28:
        /*009c*/ 	.byte	0x04, 0x17
        /*009e*/ 	.short	(.L_30 - .L_29)
.L_29:
        /*00a0*/ 	.word	0x00000000
        /*00a4*/ 	.short	0x0000
        /*00a6*/ 	.short	0x0000
        /*00a8*/ 	.byte	0x00, 0xf4, 0x21, 0x00


	//----- nvinfo : EIATTR_MAXREG_COUNT
	.align		4
.L_30:
        /*00ac*/ 	.byte	0x03, 0x1b
        /*00ae*/ 	.short	0x00ff


	//----- nvinfo : EIATTR_COOP_GROUP_MASK_REGIDS
	.align		4
        /*00b0*/ 	.byte	0x04, 0x29
        /*00b2*/ 	.short	(.L_32 - .L_31)


	//   ....[0]....
.L_31:
        /*00b4*/ 	.word	0xffffffff


	//   ....[1]....
        /*00b8*/ 	.word	0xffffffff


	//   ....[2]....
        /*00bc*/ 	.word	0xffffffff


	//   ....[3]....
        /*00c0*/ 	.word	0xffffffff


	//   ....[4]....
        /*00c4*/ 	.word	0xffffffff


	//   ....[5]....
        /*00c8*/ 	.word	0xffffffff


	//   ....[6]....
        /*00cc*/ 	.word	0xffffffff


	//   ....[7]....
        /*00d0*/ 	.word	0xffffffff


	//   ....[8]....
        /*00d4*/ 	.word	0xffffffff


	//   ....[9]....
        /*00d8*/ 	.word	0xffffffff


	//   ....[10]....
        /*00dc*/ 	.word	0xffffffff


	//   ....[11]....
        /*00e0*/ 	.word	0xffffffff


	//   ....[12]....
        /*00e4*/ 	.word	0xffffffff


	//   ....[13]....
        /*00e8*/ 	.word	0xffffffff


	//   ....[14]....
        /*00ec*/ 	.word	0xffffffff


	//   ....[15]....
        /*00f0*/ 	.word	0xffffffff


	//   ....[16]....
        /*00f4*/ 	.word	0xffffffff


	//   ....[17]....
        /*00f8*/ 	.word	0xffffffff


	//   ....[18]....
        /*00fc*/ 	.word	0xffffffff


	//   ....[19]....
        /*0100*/ 	.word	0xffffffff


	//   ....[20]....
        /*0104*/ 	.word	0xffffffff


	//   ....[21]....
        /*0108*/ 	.word	0xffffffff


	//   ....[22]....
        /*010c*/ 	.word	0xffffffff


	//   ....[23]....
        /*0110*/ 	.word	0xffffffff


	//   ....[24]....
        /*0114*/ 	.word	0xffffffff


	//   ....[25]....
        /*0118*/ 	.word	0xffffffff


	//   ....[26]....
        /*011c*/ 	.word	0xffffffff


	//   ....[27]....
        /*0120*/ 	.word	0xffffffff


	//   ....[28]....
        /*0124*/ 	.word	0xffffffff


	//   ....[29]....
        /*0128*/ 	.word	0xffffffff


	//   ....[30]....
        /*012c*/ 	.word	0xffffffff


	//   ....[31]....
        /*0130*/ 	.word	0xffffffff


	//   ....[32]....
        /*0134*/ 	.word	0xffffffff


	//   ....[33]....
        /*0138*/ 	.word	0xffffffff


	//   ....[34]....
        /*013c*/ 	.word	0xffffffff


	//----- nvinfo : EIATTR_COOP_GROUP_INSTR_OFFSETS
	.align		4
.L_32:
        /*0140*/ 	.byte	0x04, 0x28
        /*0142*/ 	.short	(.L_34 - .L_33)


	//   ....[0]....
.L_33:
        /*0144*/ 	.word	0x00000270


	//   ....[1]....
        /*0148*/ 	.word	0x000002b0


	//   ....[2]....
        /*014c*/ 	.word	0x000002f0


	//   ....[3]....
        /*0150*/ 	.word	0x00000330


	//   ....[4]....
        /*0154*/ 	.word	0x00000380


	//   ....[5]....
        /*0158*/ 	.word	0x000003e0


	//   ....[6]....
        /*015c*/ 	.word	0x00000460


	//   ....[7]....
        /*0160*/ 	.word	0x000006c0


	//   ....[8]....
        /*0164*/ 	.word	0x00000740


	//   ....[9]....
        /*0168*/ 	.word	0x00000770


	//   ....[10]....
        /*016c*/ 	.word	0x00000790


	//   ....[11]....
        /*0170*/ 	.word	0x000007d0


	//   ....[12]....
        /*0174*/ 	.word	0x000007f0


	//   ....[13]....
        /*0178*/ 	.word	0x00000840


	//   ....[14]....
        /*017c*/ 	.word	0x00000850


	//   ....[15]....
        /*0180*/ 	.word	0x000008c0


	//   ....[16]....
        /*0184*/ 	.word	0x00000910


	//   ....[17]....
        /*0188*/ 	.word	0x00000920


	//   ....[18]....
        /*018c*/ 	.word	0x00000960


	//   ....[19]....
        /*0190*/ 	.word	0x000009f0


	//   ....[20]....
        /*0194*/ 	.word	0x00000a50


	//   ....[21]....
        /*0198*/ 	.word	0x00000cf0


	//   ....[22]....
        /*019c*/ 	.word	0x00000d20


	//   ....[23]....
        /*01a0*/ 	.word	0x00000d40


	//   ....[24]....
        /*01a4*/ 	.word	0x00000d60


	//   ....[25]....
        /*01a8*/ 	.word	0x00000d90


	//   ....[26]....
        /*01ac*/ 	.word	0x00000de0


	//   ....[27]....
        /*01b0*/ 	.word	0x00000e20


	//   ....[28]....
        /*01b4*/ 	.word	0x000011c0


	//   ....[29]....
        /*01b8*/ 	.word	0x000011e0


	//   ....[30]....
        /*01bc*/ 	.word	0x00001200


	//   ....[31]....
        /*01c0*/ 	.word	0x00001220


	//   ....[32]....
        /*01c4*/ 	.word	0x00001240


	//   ....[33]....
        /*01c8*/ 	.word	0x000012c0


	//   ....[34]....
        /*01cc*/ 	.word	0x000012e0


	//----- nvinfo : EIATTR_EXIT_INSTR_OFFSETS
	.align		4
.L_34:
        /*01d0*/ 	.byte	0x04, 0x1c
        /*01d2*/ 	.short	(.L_36 - .L_35)


	//   ....[0]....
.L_35:
        /*01d4*/ 	.word	0x000013c0


	//   ....[1]....
        /*01d8*/ 	.word	0x000013e0


	//----- nvinfo : EIATTR_REQNTID
	.align		4
.L_36:
        /*01dc*/ 	.byte	0x04, 0x10
        /*01de*/ 	.short	(.L_38 - .L_37)
.L_37:
        /*01e0*/ 	.word	0x00000080
        /*01e4*/ 	.word	0x00000001
        /*01e8*/ 	.word	0x00000001
.L_38:


//--------------------- .nv.callgraph             --------------------------
	.section	.nv.callgraph,"",@"SHT_CUDA_CALLGRAPH"
	.align	4
	.sectionentsize	8
	.align		4
        /*0000*/ 	.word	0x00000000
	.align		4
        /*0004*/ 	.word	0xffffffff
	.align		4
        /*0008*/ 	.word	0x00000000
	.align		4
        /*000c*/ 	.word	0xfffffffe
	.align		4
        /*0010*/ 	.word	0x00000000
	.align		4
        /*0014*/ 	.word	0xfffffffd
	.align		4
        /*0018*/ 	.word	0x00000000
	.align		4
        /*001c*/ 	.word	0xfffffffc


//--------------------- .nv.rel.action            --------------------------
	.section	.nv.rel.action,"",@"SHT_CUDA_RELOCINFO"
	.align	8
	.sectionentsize	8
        /*0000*/ 	.byte	0x73, 0x00, 0x00, 0x00, 0x00, 0x00, 0x00, 0x00, 0x00, 0x00, 0x00, 0x11, 0x25, 0x00, 0x05, 0x36


//--------------------- .nv.constant4             --------------------------
	.section	.nv.constant4,"a",@progbits
	.align	8
	.align		8
.nv.constant4:
        /*0000*/ 	.dword	_$_str


//--------------------- .nv.constant0.triton_per_fused__log_softmax__softmax__to_copy_add_div_mul_sum_4 --------------------------
	.section	.nv.constant0.triton_per_fused__log_softmax__softmax__to_copy_add_div_mul_sum_4,"a",@progbits
	.sectionflags	@""
	.align	4
.nv.constant0.triton_per_fused__log_softmax__softmax__to_copy_add_div_mul_sum_4:
	.zero		416


//--------------------- .text.triton_per_fused__log_softmax__softmax__to_copy_add_div_mul_sum_4 --------------------------
	.section	.text.triton_per_fused__log_softmax__softmax__to_copy_add_div_mul_sum_4,"ax",@progbits
	.sectionflags	@"SHF_BARRIERS=1"
	.sectioninfo	@"SHI_REGISTERS=27"
	.align	128
        .global         triton_per_fused__log_softmax__softmax__to_copy_add_div_mul_sum_4
        .type           triton_per_fused__log_softmax__softmax__to_copy_add_div_mul_sum_4,@function
        .size           triton_per_fused__log_softmax__softmax__to_copy_add_div_mul_sum_4,(.L_x_1 - triton_per_fused__log_softmax__softmax__to_copy_add_div_mul_sum_4)
        .other          triton_per_fused__log_softmax__softmax__to_copy_add_div_mul_sum_4,@"STO_CUDA_ENTRY STV_DEFAULT"
triton_per_fused__log_softmax__softmax__to_copy_add_div_mul_sum_4:
.text.triton_per_fused__log_softmax__softmax__to_copy_add_div_mul_sum_4:
[----:B------:R-:W-:Y:S02]  /*0000*/  MOV R1, c[0x0][0x28] ;  /* 0x00000a0000017a02 */ /* 0x000fe40000000f00 */
[----:B------:R-:W0:Y:S01]  /*0010*/  S2R R2, SR_TID.X ;  /* 0x0000000000027919 */ /* 0x000e220000002100 */
[----:B------:R-:W-:Y:S01]  /*0020*/  MOV R12, 0x2 ;  /* 0x00000002000c7802 */ /* 0x000fe20000000f00 */
[----:B------:R-:W-:Y:S02]  /*0030*/  ULDC.64 UR4, c[0x0][0x118] ;  /* 0x0000460000047ab9 */ /* 0x000fe40000000a00 */
[----:B------:R-:W1:Y:S01]  /*0040*/  S2R R0, SR_CTAID.X ;  /* 0x0000000000007919 */ /* 0x000e620000002500 */
[----:B0-----:R-:W-:-:S04]  /*0050*/  SHF.L.U32 R6, R2, 0x2, RZ ;  /* 0x0000000202067819 */ /* 0x001fc800000006ff */
[----:B------:R-:W-:-:S04]  /*0060*/  LOP3.LUT R7, R6, 0x1fc, RZ, 0xc0, !PT ;  /* 0x000001fc06077812 */ /* 0x000fc800078ec0ff */
[----:B-1----:R-:W-:-:S05]  /*0070*/  LEA R7, R0, R7, 0x9 ;  /* 0x0000000700077211 */ /* 0x002fca00078e48ff */
[----:B------:R-:W-:-:S05]  /*0080*/  IMAD.WIDE R12, R7, R12, c[0x0][0x168] ;  /* 0x00005a00070c7625 */ /* 0x000fca00078e020c */
[----:B------:R-:W2:Y:S01]  /*0090*/  LDG.E.64 R6, [R12.64] ;  /* 0x000000040c067981 */ /* 0x000ea2000c1e1b00 */
[----:B------:R-:W-:Y:S02]  /*00a0*/  MOV R17, 0x41200000 ;  /* 0x4120000000117802 */ /* 0x000fe40000000f00 */
[----:B------:R-:W-:Y:S02]  /*00b0*/  ISETP.GE.AND P2, PT, R2, 0x4, PT ;  /* 0x000000040200780c */ /* 0x000fe40003f46270 */
[C---:B--2---:R-:W-:Y:S02]  /*00c0*/  PRMT R10, R6.reuse, 0x7632, R10 ;  /* 0x00007632060a7816 */ /* 0x044fe4000000000a */
[----:B------:R-:W-:Y:S02]  /*00d0*/  SHF.L.U32 R6, R6, 0x10, RZ ;  /* 0x0000001006067819 */ /* 0x000fe400000006ff */
[----:B------:R-:W-:-:S03]  /*00e0*/  SHF.L.U32 R10, R10, 0x10, RZ ;  /* 0x000000100a0a7819 */ /* 0x000fc600000006ff */
[----:B------:R-:W-:Y:S02]  /*00f0*/  FADD R6, R6, R6 ;  /* 0x0000000606067221 */ /* 0x000fe40000000000 */
[----:B------:R-:W-:Y:S01]  /*0100*/  FADD R11, R10, R10 ;  /* 0x0000000a0a0b7221 */ /* 0x000fe20000000000 */
[C---:B------:R-:W-:Y:S01]  /*0110*/  SHF.L.U32 R10, R7.reuse, 0x10, RZ ;  /* 0x00000010070a7819 */ /* 0x040fe200000006ff */
[-C--:B------:R-:W-:Y:S01]  /*0120*/  FFMA R14, R6, R17.reuse, 9.9999997473787516356e-06 ;  /* 0x3727c5ac060e7423 */ /* 0x080fe20000000011 */
[----:B------:R-:W-:Y:S01]  /*0130*/  PRMT R7, R7, 0x7632, R7 ;  /* 0x0000763207077816 */ /* 0x000fe20000000007 */
[----:B------:R-:W-:Y:S02]  /*0140*/  FFMA R15, R11, R17, 9.9999997473787516356e-06 ;  /* 0x3727c5ac0b0f7423 */ /* 0x000fe40000000011 */
[----:B------:R-:W-:Y:S01]  /*0150*/  FADD R10, R10, R10 ;  /* 0x0000000a0a0a7221 */ /* 0x000fe20000000000 */
[C---:B------:R-:W-:Y:S02]  /*0160*/  FSETP.NAN.AND P1, PT, R14.reuse, R14, PT ;  /* 0x0000000e0e00720b */ /* 0x040fe40003f28000 */
[----:B------:R-:W-:Y:S01]  /*0170*/  FSETP.GT.AND P0, PT, R14, R15, PT ;  /* 0x0000000f0e00720b */ /* 0x000fe20003f04000 */
[----:B------:R-:W-:Y:S01]  /*0180*/  FFMA R16, R10, R17, 9.9999997473787516356e-06 ;  /* 0x3727c5ac0a107423 */ /* 0x000fe20000000011 */
[----:B------:R-:W-:-:S02]  /*0190*/  FSEL R13, R14, R15, P1 ;  /* 0x0000000f0e0d7208 */ /* 0x000fc40000800000 */
[----:B------:R-:W-:Y:S02]  /*01a0*/  SHF.L.U32 R7, R7, 0x10, RZ ;  /* 0x0000001007077819 */ /* 0x000fe400000006ff */
[----:B------:R-:W-:-:S03]  /*01b0*/  FSEL R13, R14, R13, P0 ;  /* 0x0000000d0e0d7208 */ /* 0x000fc60000000000 */
[----:B------:R-:W-:Y:S01]  /*01c0*/  FADD R12, R7, R7 ;  /* 0x00000007070c7221 */ /* 0x000fe20000000000 */
[C---:B------:R-:W-:Y:S02]  /*01d0*/  FSETP.GT.AND P0, PT, R13.reuse, R16, PT ;  /* 0x000000100d00720b */ /* 0x040fe40003f04000 */
[----:B------:R-:W-:Y:S01]  /*01e0*/  FSETP.NAN.AND P1, PT, R13, R13, PT ;  /* 0x0000000d0d00720b */ /* 0x000fe20003f28000 */
[----:B------:R-:W-:Y:S01]  /*01f0*/  FFMA R18, R12, R17, 9.9999997473787516356e-06 ;  /* 0x3727c5ac0c127423 */ /* 0x000fe20000000011 */
[----:B------:R-:W-:-:S04]  /*0200*/  SHF.R.U32.HI R7, RZ, 0x3, R2 ;  /* 0x00000003ff077819 */ /* 0x000fc80000011602 */
[----:B------:R-:W-:-:S05]  /*0210*/  LOP3.LUT R7, R7, 0xc, RZ, 0xc0, !PT ;  /* 0x0000000c07077812 */ /* 0x000fca00078ec0ff */
[----:B------:R-:W-:-:S04]  /*0220*/  @!P0 FSEL R13, R13, R16, P1 ;  /* 0x000000100d0d8208 */ /* 0x000fc80000800000 */
[C---:B------:R-:W-:Y:S02]  /*0230*/  FSETP.GT.AND P0, PT, R13.reuse, R18, PT ;  /* 0x000000120d00720b */ /* 0x040fe40003f04000 */
[----:B------:R-:W-:-:S11]  /*0240*/  FSETP.NAN.AND P1, PT, R13, R13, PT ;  /* 0x0000000d0d00720b */ /* 0x000fd60003f28000 */
[----:B------:R-:W-:-:S04]  /*0250*/  @!P0 FSEL R13, R13, R18, P1 ;  /* 0x000000120d0d8208 */ /* 0x000fc80000800000 */
[C---:B------:R-:W-:Y:S01]  /*0260*/  FSETP.NAN.AND P1, PT, R13.reuse, R13, PT ;  /* 0x0000000d0d00720b */ /* 0x040fe20003f28000 */
[----:B------:R-:W0:Y:S02]  /*0270*/  SHFL.BFLY PT, R20, R13, 0x10, 0x1f ;  /* 0x0e001f000d147f89 */ /* 0x000e2400000e0000 */
[----:B0-----:R-:W-:-:S13]  /*0280*/  FSETP.GT.AND P0, PT, R13, R20, PT ;  /* 0x000000140d00720b */ /* 0x001fda0003f04000 */
        /* <DEDUP_REMOVED lines=12> */
[----:B------:R-:W-:Y:S02]  /*0350*/  @!P0 FSEL R13, R13, R20, P1 ;  /* 0x000000140d0d8208 */ /* 0x000fe40000800000 */
[----:B------:R-:W-:Y:S02]  /*0360*/  LOP3.LUT P1, RZ, R2, 0x1f, RZ, 0xc0, !PT ;  /* 0x0000001f02ff7812 */ /* 0x000fe4000782c0ff */
[C---:B------:R-:W-:Y:S01]  /*0370*/  FSETP.NAN.AND P3, PT, R13.reuse, R13, PT ;  /* 0x0000000d0d00720b */ /* 0x040fe20003f68000 */
[----:B------:R-:W0:Y:S02]  /*0380*/  SHFL.BFLY PT, R20, R13, 0x1, 0x1f ;  /* 0x0c201f000d147f89 */ /* 0x000e2400000e0000 */
[----:B0-----:R-:W-:-:S13]  /*0390*/  FSETP.GT.AND P0, PT, R13, R20, PT ;  /* 0x000000140d00720b */ /* 0x001fda0003f04000 */
[----:B------:R-:W-:-:S05]  /*03a0*/  @!P0 SEL R13, R13, R20, P3 ;  /* 0x000000140d0d8207 */ /* 0x000fca0001800000 */
[----:B------:R-:W-:Y:S04]  /*03b0*/  @!P1 STS [R7], R13 ;  /* 0x0000000d07009388 */ /* 0x000fe80000000800 */
[----:B------:R-:W-:Y:S06]  /*03c0*/  BAR.SYNC.DEFER_BLOCKING 0x0 ;  /* 0x0000000000007b1d */ /* 0x000fec0000010000 */
[----:B------:R-:W0:Y:S04]  /*03d0*/  @!P2 LDS R5, [R2.X4] ;  /* 0x000000000205a984 */ /* 0x000e280000004800 */
[----:B0-----:R-:W0:Y:S01]  /*03e0*/  SHFL.BFLY PT, R20, R5, 0x2, 0x1f ;  /* 0x0c401f0005147f89 */ /* 0x001e2200000e0000 */
[----:B------:R-:W-:-:S02]  /*03f0*/  FSETP.NAN.AND P3, PT, R5, R5, PT ;  /* 0x000000050500720b */ /* 0x000fc40003f68000 */
[----:B0-----:R-:W-:-:S04]  /*0400*/  FSETP.GT.AND P0, PT, R5, R20, PT ;  /* 0x000000140500720b */ /* 0x001fc80003f04000 */
[C---:B------:R-:W-:Y:S02]  /*0410*/  FSEL R20, R5.reuse, R20, P0 ;  /* 0x0000001405147208 */ /* 0x040fe40000000000 */
[C---:B------:R-:W-:Y:S02]  /*0420*/  LOP3.LUT P0, RZ, R2.reuse, 0x3, RZ, 0xc0, !PT ;  /* 0x0000000302ff7812 */ /* 0x040fe4000780c0ff */
[----:B------:R-:W-:Y:S02]  /*0430*/  FSEL R17, R5, R20, P3 ;  /* 0x0000001405117208 */ /* 0x000fe40001800000 */
[----:B------:R-:W-:Y:S02]  /*0440*/  ISETP.LT.AND P0, PT, R2, 0x4, !P0 ;  /* 0x000000040200780c */ /* 0x000fe40004701270 */
[C---:B------:R-:W-:Y:S01]  /*0450*/  FSETP.NAN.AND P4, PT, R17.reuse, R17, PT ;  /* 0x000000111100720b */ /* 0x040fe20003f88000 */
[----:B------:R-:W0:Y:S02]  /*0460*/  SHFL.BFLY PT, R20, R17, 0x1, 0x1f ;  /* 0x0c201f0011147f89 */ /* 0x000e2400000e0000 */
[----:B0-----:R-:W-:-:S13]  /*0470*/  FSETP.GT.AND P3, PT, R17, R20, PT ;  /* 0x000000141100720b */ /* 0x001fda0003f64000 */
[----:B------:R-:W-:-:S05]  /*0480*/  @!P3 SEL R17, R17, R20, P4 ;  /* 0x000000141111b207 */ /* 0x000fca0002000000 */
[----:B------:R-:W-:Y:S04]  /*0490*/  @P0 STS [R2.X4], R17 ;  /* 0x0000001102000388 */ /* 0x000fe80000004800 */
[----:B------:R-:W-:Y:S06]  /*04a0*/  BAR.SYNC.DEFER_BLOCKING 0x0 ;  /* 0x0000000000007b1d */ /* 0x000fec0000010000 */
[----:B------:R-:W0:Y:S02]  /*04b0*/  LDS R5, [RZ] ;  /* 0x00000000ff057984 */ /* 0x000e240000000800 */
[----:B0-----:R-:W-:-:S04]  /*04c0*/  FADD R5, RZ, R5 ;  /* 0x00000005ff057221 */ /* 0x001fc80000000000 */
[--C-:B------:R-:W-:Y:S01]  /*04d0*/  FADD R13, R14, -R5.reuse ;  /* 0x800000050e0d7221 */ /* 0x100fe20000000000 */
[--C-:B------:R-:W-:Y:S01]  /*04e0*/  FADD R14, R15, -R5.reuse ;  /* 0x800000050f0e7221 */ /* 0x100fe20000000000 */
[--C-:B------:R-:W-:Y:S01]  /*04f0*/  FADD R15, R16, -R5.reuse ;  /* 0x80000005100f7221 */ /* 0x100fe20000000000 */
[----:B------:R-:W-:Y:S01]  /*0500*/  FADD R16, R18, -R5 ;  /* 0x8000000512107221 */ /* 0x000fe20000000000 */
[----:B------:R-:W-:Y:S01]  /*0510*/  FMUL R19, R13, 1.4426950216293334961 ;  /* 0x3fb8aa3b0d137820 */ /* 0x000fe20000400000 */
[----:B------:R-:W-:Y:S01]  /*0520*/  FMUL R20, R14, 1.4426950216293334961 ;  /* 0x3fb8aa3b0e147820 */ /* 0x000fe20000400000 */
[----:B------:R-:W-:Y:S01]  /*0530*/  FMUL R21, R15, 1.4426950216293334961 ;  /* 0x3fb8aa3b0f157820 */ /* 0x000fe20000400000 */
[----:B------:R-:W-:Y:S01]  /*0540*/  FMUL R23, R16, 1.4426950216293334961 ;  /* 0x3fb8aa3b10177820 */ /* 0x000fe20000400000 */
[----:B------:R-:W-:Y:S01]  /*0550*/  BAR.SYNC.DEFER_BLOCKING 0x0 ;  /* 0x0000000000007b1d */ /* 0x000fe20000010000 */
[----:B------:R-:W-:Y:S02]  /*0560*/  FSETP.GEU.AND P3, PT, R19, -126, PT ;  /* 0xc2fc00001300780b */ /* 0x000fe40003f6e000 */
[----:B------:R-:W-:-:S02]  /*0570*/  FSETP.GEU.AND P4, PT, R20, -126, PT ;  /* 0xc2fc00001400780b */ /* 0x000fc40003f8e000 */
[----:B------:R-:W-:Y:S02]  /*0580*/  FSETP.GEU.AND P5, PT, R21, -126, PT ;  /* 0xc2fc00001500780b */ /* 0x000fe40003fae000 */
[----:B------:R-:W-:-:S07]  /*0590*/  FSETP.GEU.AND P6, PT, R23, -126, PT ;  /* 0xc2fc00001700780b */ /* 0x000fce0003fce000 */
[----:B------:R-:W-:Y:S02]  /*05a0*/  @!P3 FMUL R19, R19, 0.5 ;  /* 0x3f0000001313b820 */ /* 0x000fe40000400000 */
[----:B------:R-:W-:Y:S02]  /*05b0*/  @!P4 FMUL R20, R20, 0.5 ;  /* 0x3f0000001414c820 */ /* 0x000fe40000400000 */
[----:B------:R-:W0:Y:S01]  /*05c0*/  MUFU.EX2 R17, R19 ;  /* 0x0000001300117308 */ /* 0x000e220000000800 */
[----:B------:R-:W-:Y:S01]  /*05d0*/  @!P5 FMUL R21, R21, 0.5 ;  /* 0x3f0000001515d820 */ /* 0x000fe20000400000 */
[----:B------:R-:W-:-:S06]  /*05e0*/  @!P6 FMUL R23, R23, 0.5 ;  /* 0x3f0000001717e820 */ /* 0x000fcc0000400000 */
[----:B------:R-:W1:Y:S08]  /*05f0*/  MUFU.EX2 R18, R20 ;  /* 0x0000001400127308 */ /* 0x000e700000000800 */
[----:B------:R-:W2:Y:S01]  /*0600*/  MUFU.EX2 R22, R21 ;  /* 0x0000001500167308 */ /* 0x000ea20000000800 */
[----:B0-----:R-:W-:Y:S01]  /*0610*/  @!P3 FMUL R17, R17, R17 ;  /* 0x000000111111b220 */ /* 0x001fe20000400000 */
[----:B------:R-:W-:-:S06]  /*0620*/  FSETP.GT.AND P3, PT, R6, R11, PT ;  /* 0x0000000b0600720b */ /* 0x000fcc0003f64000 */
[----:B------:R-:W0:Y:S01]  /*0630*/  MUFU.EX2 R24, R23 ;  /* 0x0000001700187308 */ /* 0x000e220000000800 */
[----:B-1----:R-:W-:Y:S01]  /*0640*/  @!P4 FMUL R18, R18, R18 ;  /* 0x000000121212c220 */ /* 0x002fe20000400000 */
[----:B------:R-:W-:-:S03]  /*0650*/  FSETP.NAN.AND P4, PT, R6, R6, PT ;  /* 0x000000060600720b */ /* 0x000fc60003f88000 */
[----:B------:R-:W-:Y:S01]  /*0660*/  FADD R17, R17, R18 ;  /* 0x0000001211117221 */ /* 0x000fe20000000000 */
[----:B--2---:R-:W-:-:S04]  /*0670*/  @!P5 FMUL R22, R22, R22 ;  /* 0x000000161616d220 */ /* 0x004fc80000400000 */
[----:B------:R-:W-:Y:S01]  /*0680*/  FADD R17, R22, R17 ;  /* 0x0000001116117221 */ /* 0x000fe20000000000 */
[----:B0-----:R-:W-:-:S04]  /*0690*/  @!P6 FMUL R24, R24, R24 ;  /* 0x000000181818e220 */ /* 0x001fc80000400000 */
[----:B------:R-:W-:Y:S01]  /*06a0*/  FADD R24, R24, R17 ;  /* 0x0000001118187221 */ /* 0x000fe20000000000 */
[----:B------:R-:W-:-:S04]  /*06b0*/  FSEL R17, R6, R11, P4 ;  /* 0x0000000b06117208 */ /* 0x000fc80002000000 */
[----:B------:R-:W0:Y:S01]  /*06c0*/  SHFL.BFLY PT, R19, R24, 0x10, 0x1f ;  /* 0x0e001f0018137f89 */ /* 0x000e2200000e0000 */
[----:B------:R-:W-:-:S04]  /*06d0*/  FSEL R17, R6, R17, P3 ;  /* 0x0000001106117208 */ /* 0x000fc80001800000 */
[C---:B------:R-:W-:Y:S02]  /*06e0*/  FSETP.GT.AND P3, PT, R17.reuse, R10, PT ;  /* 0x0000000a1100720b */ /* 0x040fe40003f64000 */
[----:B------:R-:W-:-:S11]  /*06f0*/  FSETP.NAN.AND P4, PT, R17, R17, PT ;  /* 0x000000111100720b */ /* 0x000fd60003f88000 */
[----:B------:R-:W-:-:S04]  /*0700*/  @!P3 FSEL R17, R17, R10, P4 ;  /* 0x0000000a1111b208 */ /* 0x000fc80002000000 */
[C---:B------:R-:W-:Y:S01]  /*0710*/  FSETP.GT.AND P3, PT, R17.reuse, R12, PT ;  /* 0x0000000c1100720b */ /* 0x040fe20003f64000 */
[----:B0-----:R-:W-:Y:S01]  /*0720*/  FADD R19, R24, R19 ;  /* 0x0000001318137221 */ /* 0x001fe20000000000 */
[----:B------:R-:W-:-:S04]  /*0730*/  FSETP.NAN.AND P4, PT, R17, R17, PT ;  /* 0x000000111100720b */ /* 0x000fc80003f88000 */
[----:B------:R-:W0:Y:S07]  /*0740*/  SHFL.BFLY PT, R18, R19, 0x8, 0x1f ;  /* 0x0d001f0013127f89 */ /* 0x000e2e00000e0000 */
[----:B------:R-:W-:-:S04]  /*0750*/  @!P3 FSEL R17, R17, R12, P4 ;  /* 0x0000000c1111b208 */ /* 0x000fc80002000000 */
[----:B------:R-:W-:Y:S01]  /*0760*/  FSETP.NAN.AND P4, PT, R17, R17, PT ;  /* 0x000000111100720b */ /* 0x000fe20003f88000 */
[----:B------:R-:W1:Y:S01]  /*0770*/  SHFL.BFLY PT, R20, R17, 0x10, 0x1f ;  /* 0x0e001f0011147f89 */ /* 0x000e6200000e0000 */
[----:B0-----:R-:W-:-:S05]  /*0780*/  FADD R18, R19, R18 ;  /* 0x0000001213127221 */ /* 0x001fca0000000000 */
[----:B------:R-:W0:Y:S01]  /*0790*/  SHFL.BFLY PT, R21, R18, 0x4, 0x1f ;  /* 0x0c801f0012157f89 */ /* 0x000e2200000e0000 */
[----:B-1----:R-:W-:-:S05]  /*07a0*/  FSETP.GT.AND P3, PT, R17, R20, PT ;  /* 0x000000141100720b */ /* 0x002fca0003f64000 */
[----:B------:R-:W-:-:S04]  /*07b0*/  @!P4 FSEL R17, R17, R20, P3 ;  /* 0x000000141111c208 */ /* 0x000fc80001800000 */
[----:B------:R-:W-:Y:S01]  /*07c0*/  FSETP.NAN.AND P4, PT, R17, R17, PT ;  /* 0x000000111100720b */ /* 0x000fe20003f88000 */
[----:B------:R-:W1:Y:S01]  /*07d0*/  SHFL.BFLY PT, R22, R17, 0x8, 0x1f ;  /* 0x0d001f0011167f89 */ /* 0x000e6200000e0000 */
[----:B0-----:R-:W-:-:S05]  /*07e0*/  FADD R21, R18, R21 ;  /* 0x0000001512157221 */ /* 0x001fca0000000000 */
[----:B------:R-:W0:Y:S01]  /*07f0*/  SHFL.BFLY PT, R20, R21, 0x2, 0x1f ;  /* 0x0c401f0015147f89 */ /* 0x000e2200000e0000 */
[----:B-1----:R-:W-:-:S13]  /*0800*/  FSETP.GT.AND P3, PT, R17, R22, PT ;  /* 0x000000161100720b */ /* 0x002fda0003f64000 */
[----:B------:R-:W-:Y:S01]  /*0810*/  @!P3 FSEL R17, R17, R22, P4 ;  /* 0x000000161111b208 */ /* 0x000fe20002000000 */
[----:B0-----:R-:W-:-:S03]  /*0820*/  FADD R20, R21, R20 ;  /* 0x0000001415147221 */ /* 0x001fc60000000000 */
[C---:B------:R-:W-:Y:S01]  /*0830*/  FSETP.NAN.AND P4, PT, R17.reuse, R17, PT ;  /* 0x000000111100720b */ /* 0x040fe20003f88000 */
[----:B------:R-:W0:Y:S04]  /*0840*/  SHFL.BFLY PT, R22, R17, 0x4, 0x1f ;  /* 0x0c801f0011167f89 */ /* 0x000e2800000e0000 */
[----:B------:R-:W1:Y:S01]  /*0850*/  SHFL.BFLY PT, R19, R20, 0x1, 0x1f ;  /* 0x0c201f0014137f89 */ /* 0x000e6200000e0000 */
[----:B0-----:R-:W-:Y:S01]  /*0860*/  FSETP.GT.AND P3, PT, R17, R22, PT ;  /* 0x000000161100720b */ /* 0x001fe20003f64000 */
[----:B-1----:R-:W-:-:S05]  /*0870*/  FADD R18, R20, R19 ;  /* 0x0000001314127221 */ /* 0x002fca0000000000 */
[----:B------:R-:W-:Y:S04]  /*0880*/  @!P1 STS [R7], R18 ;  /* 0x0000001207009388 */ /* 0x000fe80000000800 */
[----:B------:R-:W-:Y:S03]  /*0890*/  BAR.SYNC.DEFER_BLOCKING 0x0 ;  /* 0x0000000000007b1d */ /* 0x000fe60000010000 */
[----:B------:R-:W-:-:S04]  /*08a0*/  @!P3 FSEL R17, R17, R22, P4 ;  /* 0x000000161111b208 */ /* 0x000fc80002000000 */
[C---:B------:R-:W-:Y:S01]  /*08b0*/  FSETP.NAN.AND P4, PT, R17.reuse, R17, PT ;  /* 0x000000111100720b */ /* 0x040fe20003f88000 */
[----:B------:R-:W0:Y:S04]  /*08c0*/  SHFL.BFLY PT, R22, R17, 0x2, 0x1f ;  /* 0x0c401f0011167f89 */ /* 0x000e2800000e0000 */
[----:B------:R-:W1:Y:S01]  /*08d0*/  @!P2 LDS R9, [R2.X4] ;  /* 0x000000000209a984 */ /* 0x000e620000004800 */
[----:B0-----:R-:W-:-:S13]  /*08e0*/  FSETP.GT.AND P3, PT, R17, R22, PT ;  /* 0x000000161100720b */ /* 0x001fda0003f64000 */
[----:B------:R-:W-:-:S04]  /*08f0*/  @!P3 FSEL R17, R17, R22, P4 ;  /* 0x000000161111b208 */ /* 0x000fc80002000000 */
[C---:B------:R-:W-:Y:S01]  /*0900*/  FSETP.NAN.AND P4, PT, R17.reuse, R17, PT ;  /* 0x000000111100720b */ /* 0x040fe20003f88000 */
[----:B------:R-:W0:Y:S04]  /*0910*/  SHFL.BFLY PT, R22, R17, 0x1, 0x1f ;  /* 0x0c201f0011167f89 */ /* 0x000e2800000e0000 */
[----:B-1----:R-:W1:Y:S01]  /*0920*/  SHFL.BFLY PT, R20, R9, 0x2, 0x1f ;  /* 0x0c401f0009147f89 */ /* 0x002e6200000e0000 */
[----:B0-----:R-:W-:-:S13]  /*0930*/  FSETP.GT.AND P3, PT, R17, R22, PT ;  /* 0x000000161100720b */ /* 0x001fda0003f64000 */
[----:B------:R-:W-:Y:S01]  /*0940*/  @!P3 SEL R17, R17, R22, P4 ;  /* 0x000000161111b207 */ /* 0x000fe20002000000 */
[----:B-1----:R-:W-:-:S05]  /*0950*/  FADD R20, R9, R20 ;  /* 0x0000001409147221 */ /* 0x002fca0000000000 */
[----:B------:R-:W0:Y:S02]  /*0960*/  SHFL.BFLY PT, R19, R20, 0x1, 0x1f ;  /* 0x0c201f0014137f89 */ /* 0x000e2400000e0000 */
[----:B0-----:R-:W-:-:S05]  /*0970*/  FADD R19, R20, R19 ;  /* 0x0000001314137221 */ /* 0x001fca0000000000 */
[----:B------:R-:W-:Y:S04]  /*0980*/  @P0 STS [R2.X4], R19 ;  /* 0x0000001302000388 */ /* 0x000fe80000004800 */
[----:B------:R-:W-:Y:S06]  /*0990*/  BAR.SYNC.DEFER_BLOCKING 0x0 ;  /* 0x0000000000007b1d */ /* 0x000fec0000010000 */
[----:B------:R-:W-:Y:S04]  /*09a0*/  LDS R18, [RZ] ;  /* 0x00000000ff127984 */ /* 0x000fe80000000800 */
[----:B------:R-:W-:Y:S06]  /*09b0*/  BAR.SYNC.DEFER_BLOCKING 0x0 ;  /* 0x0000000000007b1d */ /* 0x000fec0000010000 */
[----:B------:R-:W-:Y:S04]  /*09c0*/  @!P1 STS [R7], R17 ;  /* 0x0000001107009388 */ /* 0x000fe80000000800 */
[----:B------:R-:W-:Y:S06]  /*09d0*/  BAR.SYNC.DEFER_BLOCKING 0x0 ;  /* 0x0000000000007b1d */ /* 0x000fec0000010000 */
[----:B------:R-:W0:Y:S04]  /*09e0*/  @!P2 LDS R8, [R2.X4] ;  /* 0x000000000208a984 */ /* 0x000e280000004800 */
[----:B0-----:R-:W0:Y:S01]  /*09f0*/  SHFL.BFLY PT, R9, R8, 0x2, 0x1f ;  /* 0x0c401f0008097f89 */ /* 0x001e2200000e0000 */
[----:B------:R-:W-:-:S02]  /*0a00*/  FSETP.NAN.AND P4, PT, R8, R8, PT ;  /* 0x000000080800720b */ /* 0x000fc40003f88000 */
[----:B0-----:R-:W-:-:S04]  /*0a10*/  FSETP.GT.AND P3, PT, R8, R9, PT ;  /* 0x000000090800720b */ /* 0x001fc80003f64000 */
[----:B------:R-:W-:-:S04]  /*0a20*/  FSEL R9, R8, R9, P3 ;  /* 0x0000000908097208 */ /* 0x000fc80001800000 */
[----:B------:R-:W-:-:S04]  /*0a30*/  FSEL R19, R8, R9, P4 ;  /* 0x0000000908137208 */ /* 0x000fc80002000000 */
        /* <DEDUP_REMOVED lines=12> */
[----:B------:R-:W-:Y:S01]  /*0b00*/  FMUL R6, R6, 10 ;  /* 0x4120000006067820 */ /* 0x000fe20000400000 */
[----:B------:R-:W-:Y:S01]  /*0b10*/  FMUL R11, R11, 10 ;  /* 0x412000000b0b7820 */ /* 0x000fe20000400000 */
[----:B------:R-:W-:Y:S01]  /*0b20*/  FMUL R10, R10, 10 ;  /* 0x412000000a0a7820 */ /* 0x000fe20000400000 */
[----:B------:R-:W-:Y:S01]  /*0b30*/  FMUL R12, R12, 10 ;  /* 0x412000000c0c7820 */ /* 0x000fe20000400000 */
[----:B------:R-:W-:Y:S01]  /*0b40*/  FMUL R17, R6, 1.4426950216293334961 ;  /* 0x3fb8aa3b06117820 */ /* 0x000fe20000400000 */
[----:B------:R-:W-:Y:S01]  /*0b50*/  FMUL R19, R11, 1.4426950216293334961 ;  /* 0x3fb8aa3b0b137820 */ /* 0x000fe20000400000 */
[----:B------:R-:W-:Y:S01]  /*0b60*/  FMUL R20, R10, 1.4426950216293334961 ;  /* 0x3fb8aa3b0a147820 */ /* 0x000fe20000400000 */
[----:B------:R-:W-:Y:S01]  /*0b70*/  FMUL R12, R12, 1.4426950216293334961 ;  /* 0x3fb8aa3b0c0c7820 */ /* 0x000fe20000400000 */
[----:B------:R-:W-:Y:S01]  /*0b80*/  BAR.SYNC.DEFER_BLOCKING 0x0 ;  /* 0x0000000000007b1d */ /* 0x000fe20000010000 */
[----:B------:R-:W-:-:S02]  /*0b90*/  FSETP.GEU.AND P3, PT, R17, -126, PT ;  /* 0xc2fc00001100780b */ /* 0x000fc40003f6e000 */
[----:B------:R-:W-:Y:S02]  /*0ba0*/  FSETP.GEU.AND P4, PT, R19, -126, PT ;  /* 0xc2fc00001300780b */ /* 0x000fe40003f8e000 */
        /* <DEDUP_REMOVED lines=9> */
[----:B0-----:R-:W-:-:S07]  /*0c40*/  @!P3 FMUL R8, R8, R8 ;  /* 0x000000080808b220 */ /* 0x001fce0000400000 */
[----:B------:R-:W0:Y:S01]  /*0c50*/  MUFU.EX2 R6, R12 ;  /* 0x0000000c00067308 */ /* 0x000e220000000800 */
[----:B-1----:R-:W-:-:S04]  /*0c60*/  @!P4 FMUL R11, R11, R11 ;  /* 0x0000000b0b0bc220 */ /* 0x002fc80000400000 */
[----:B------:R-:W-:Y:S01]  /*0c70*/  FADD R17, R8, R11 ;  /* 0x0000000b08117221 */ /* 0x000fe20000000000 */
[----:B--2---:R-:W-:Y:S01]  /*0c80*/  @!P5 FMUL R10, R10, R10 ;  /* 0x0000000a0a0ad220 */ /* 0x004fe20000400000 */
[----:B------:R-:W-:Y:S01]  /*0c90*/  FSETP.GEU.AND P5, PT, R18, 1.175494350822287508e-38, PT ;  /* 0x008000001200780b */ /* 0x000fe20003fae000 */
[----:B------:R-:W-:Y:S02]  /*0ca0*/  FADD R18, RZ, R18 ;  /* 0x00000012ff127221 */ /* 0x000fe40000000000 */
[----:B------:R-:W-:Y:S01]  /*0cb0*/  FADD R17, R10, R17 ;  /* 0x000000110a117221 */ /* 0x000fe20000000000 */
[----:B0-----:R-:W-:-:S04]  /*0cc0*/  @!P6 FMUL R6, R6, R6 ;  /* 0x000000060606e220 */ /* 0x001fc80000400000 */
[----:B------:R-:W-:-:S05]  /*0cd0*/  FADD R17, R6, R17 ;  /* 0x0000001106117221 */ /* 0x000fca0000000000 */
[----:B------:R-:W-:Y:S01]  /*0ce0*/  @!P5 FMUL R18, R18, 8388608 ;  /* 0x4b0000001212d820 */ /* 0x000fe20000400000 */
[----:B------:R-:W0:Y:S04]  /*0cf0*/  SHFL.BFLY PT, R22, R17, 0x10, 0x1f ;  /* 0x0e001f0011167f89 */ /* 0x000e2800000e0000 */
[----:B------:R-:W-:Y:S01]  /*0d00*/  ISETP.GE.U32.AND P6, PT, R18, 0x7f800000, PT ;  /* 0x7f8000001200780c */ /* 0x000fe20003fc6070 */
[----:B0-----:R-:W-:-:S05]  /*0d10*/  FADD R22, R17, R22 ;  /* 0x0000001611167221 */ /* 0x001fca0000000000 */
[----:B------:R-:W0:Y:S02]  /*0d20*/  SHFL.BFLY PT, R19, R22, 0x8, 0x1f ;  /* 0x0d001f0016137f89 */ /* 0x000e2400000e0000 */
[----:B0-----:R-:W-:-:S05]  /*0d30*/  FADD R19, R22, R19 ;  /* 0x0000001316137221 */ /* 0x001fca0000000000 */
[----:B------:R-:W0:Y:S02]  /*0d40*/  SHFL.BFLY PT, R12, R19, 0x4, 0x1f ;  /* 0x0c801f00130c7f89 */ /* 0x000e2400000e0000 */
[----:B0-----:R-:W-:-:S05]  /*0d50*/  FADD R12, R19, R12 ;  /* 0x0000000c130c7221 */ /* 0x001fca0000000000 */
[----:B------:R-:W0:Y:S02]  /*0d60*/  SHFL.BFLY PT, R21, R12, 0x2, 0x1f ;  /* 0x0c401f000c157f89 */ /* 0x000e2400000e0000 */
[----:B0-----:R-:W-:Y:S01]  /*0d70*/  FADD R21, R12, R21 ;  /* 0x000000150c157221 */ /* 0x001fe20000000000 */
[----:B------:R-:W-:-:S04]  /*0d80*/  IADD3 R12, R18, -0x3f2aaaab, RZ ;  /* 0xc0d55555120c7810 */ /* 0x000fc80007ffe0ff */
[----:B------:R-:W0:Y:S02]  /*0d90*/  SHFL.BFLY PT, R20, R21, 0x1, 0x1f ;  /* 0x0c201f0015147f89 */ /* 0x000e2400000e0000 */
[----:B0-----:R-:W-:-:S05]  /*0da0*/  FADD R20, R21, R20 ;  /* 0x0000001415147221 */ /* 0x001fca0000000000 */
[----:B------:R-:W-:Y:S04]  /*0db0*/  @!P1 STS [R7], R20 ;  /* 0x0000001407009388 */ /* 0x000fe80000000800 */
[----:B------:R-:W-:Y:S06]  /*0dc0*/  BAR.SYNC.DEFER_BLOCKING 0x0 ;  /* 0x0000000000007b1d */ /* 0x000fec0000010000 */
[----:B------:R-:W0:Y:S04]  /*0dd0*/  @!P2 LDS R4, [R2.X4] ;  /* 0x000000000204a984 */ /* 0x000e280000004800 */
[----:B0-----:R-:W0:Y:S02]  /*0de0*/  SHFL.BFLY PT, R17, R4, 0x2, 0x1f ;  /* 0x0c401f0004117f89 */ /* 0x001e2400000e0000 */
[----:B0-----:R-:W-:Y:S01]  /*0df0*/  FADD R19, R4, R17 ;  /* 0x0000001104137221 */ /* 0x001fe20000000000 */
[----:B------:R-:W-:-:S02]  /*0e00*/  LOP3.LUT R17, R12, 0xff800000, RZ, 0xc0, !PT ;  /* 0xff8000000c117812 */ /* 0x000fc400078ec0ff */
[----:B------:R-:W-:Y:S02]  /*0e10*/  MOV R12, 0x3e055027 ;  /* 0x3e055027000c7802 */ /* 0x000fe40000000f00 */
[----:B------:R-:W0:Y:S01]  /*0e20*/  SHFL.BFLY PT, R22, R19, 0x1, 0x1f ;  /* 0x0c201f0013167f89 */ /* 0x000e2200000e0000 */
[-C--:B------:R-:W-:Y:S02]  /*0e30*/  IADD3 R4, R18, -R17.reuse, RZ ;  /* 0x8000001112047210 */ /* 0x080fe40007ffe0ff */
[----:B------:R-:W-:Y:S01]  /*0e40*/  I2FP.F32.S32 R17, R17 ;  /* 0x0000001100117245 */ /* 0x000fe20000201400 */
[----:B0-----:R-:W-:Y:S02]  /*0e50*/  FADD R23, R19, R22 ;  /* 0x0000001613177221 */ /* 0x001fe40000000000 */
[----:B------:R-:W-:-:S03]  /*0e60*/  FADD R19, R4, -1 ;  /* 0xbf80000004137421 */ /* 0x000fc60000000000 */
[----:B------:R-:W-:Y:S01]  /*0e70*/  @P0 STS [R2.X4], R23 ;  /* 0x0000001702000388 */ /* 0x000fe20000004800 */
[----:B------:R-:W-:-:S03]  /*0e80*/  FFMA.FTZ R4, R19, -R12, 0.14084610342979431152 ;  /* 0x3e1039f613047423 */ /* 0x000fc6000001080c */
[----:B------:R-:W-:Y:S01]  /*0e90*/  BAR.SYNC.DEFER_BLOCKING 0x0 ;  /* 0x0000000000007b1d */ /* 0x000fe20000010000 */
[----:B------:R-:W-:-:S04]  /*0ea0*/  FFMA.FTZ R4, R19, R4, -0.12148627638816833496 ;  /* 0xbdf8cdcc13047423 */ /* 0x000fc80000010004 */
[----:B------:R-:W-:-:S04]  /*0eb0*/  FFMA.FTZ R4, R19, R4, 0.13980610668659210205 ;  /* 0x3e0f295513047423 */ /* 0x000fc80000010004 */
[----:B------:R-:W-:-:S04]  /*0ec0*/  FFMA.FTZ R4, R19, R4, -0.16684235632419586182 ;  /* 0xbe2ad8b913047423 */ /* 0x000fc80000010004 */
[----:B------:R-:W-:-:S04]  /*0ed0*/  FFMA.FTZ R12, R19, R4, 0.20012299716472625732 ;  /* 0x3e4ced0b130c7423 */ /* 0x000fc80000010004 */
[C---:B------:R-:W-:Y:S01]  /*0ee0*/  FFMA.FTZ R12, R19.reuse, R12, -0.24999669194221496582 ;  /* 0xbe7fff22130c7423 */ /* 0x040fe2000001000c */
[----:B------:R-:W0:Y:S02]  /*0ef0*/  LDS R20, [RZ] ;  /* 0x00000000ff147984 */ /* 0x000e240000000800 */
[----:B0-----:R-:W-:Y:S01]  /*0f00*/  FADD R4, RZ, R20 ;  /* 0x00000014ff047221 */ /* 0x001fe20000000000 */
[C---:B------:R-:W-:Y:S01]  /*0f10*/  FFMA.FTZ R20, R19.reuse, R12, 0.33333182334899902344 ;  /* 0x3eaaaa7813147423 */ /* 0x040fe2000001000c */
[----:B------:R-:W-:Y:S02]  /*0f20*/  FSEL R12, RZ, -23, P5 ;  /* 0xc1b80000ff0c7808 */ /* 0x000fe40002800000 */
[C---:B------:R-:W-:Y:S01]  /*0f30*/  FMUL R21, R4.reuse, 0.25 ;  /* 0x3e80000004157820 */ /* 0x040fe20000400000 */
[----:B------:R-:W-:Y:S01]  /*0f40*/  BAR.SYNC.DEFER_BLOCKING 0x0 ;  /* 0x0000000000007b1d */ /* 0x000fe20000010000 */
[C---:B------:R-:W-:Y:S01]  /*0f50*/  FSETP.GEU.AND P3, PT, |R4|.reuse, 1.175494350822287508e-38, PT ;  /* 0x008000000400780b */ /* 0x040fe20003f6e200 */
[----:B------:R-:W-:Y:S01]  /*0f60*/  FFMA.FTZ R20, R19, R20, -0.5 ;  /* 0xbf00000013147423 */ /* 0x000fe20000010014 */
[----:B------:R-:W-:Y:S01]  /*0f70*/  FSETP.GT.AND P4, PT, |R4|, 8.50705917302346158658e+37, PT ;  /* 0x7e8000000400780b */ /* 0x000fe20003f84200 */
[----:B------:R-:W-:Y:S01]  /*0f80*/  FFMA.FTZ R17, R17, 1.1920928955078125e-07, R12 ;  /* 0x3400000011117823 */ /* 0x000fe2000001000c */
[----:B------:R-:W-:Y:S01]  /*0f90*/  FSETP.NEU.AND P5, PT, R18, RZ, PT ;  /* 0x000000ff1200720b */ /* 0x000fe20003fad000 */
[----:B------:R-:W-:Y:S01]  /*0fa0*/  FMUL R20, R19, R20 ;  /* 0x0000001413147220 */ /* 0x000fe20000400000 */
[----:B------:R-:W-:-:S03]  /*0fb0*/  FSEL R21, R21, R4, P4 ;  /* 0x0000000415157208 */ /* 0x000fc60002000000 */
[----:B------:R-:W-:Y:S01]  /*0fc0*/  FFMA.FTZ R20, R19, R20, R19 ;  /* 0x0000001413147223 */ /* 0x000fe20000010013 */
[----:B------:R-:W-:-:S03]  /*0fd0*/  @P6 MOV R19, 0x7f800000 ;  /* 0x7f80000000136802 */ /* 0x000fc60000000f00 */
[----:B------:R-:W-:Y:S01]  /*0fe0*/  @!P3 FMUL R21, R21, 16777216 ;  /* 0x4b8000001515b820 */ /* 0x000fe20000400000 */
[----:B------:R-:W-:Y:S01]  /*0ff0*/  FFMA.FTZ R17, R17, 0.69314718246459960938, R20 ;  /* 0x3f31721811117823 */ /* 0x000fe20000010014 */
[----:B------:R-:W-:Y:S01]  /*1000*/  FMUL R20, R11, 0.25 ;  /* 0x3e8000000b147820 */ /* 0x000fe20000400000 */
[----:B------:R-:W-:Y:S01]  /*1010*/  @P6 FFMA.FTZ R17, R18, R19, +INF ;  /* 0x7f80000012116423 */ /* 0x000fe20000010013 */
[----:B------:R0:W1:Y:S01]  /*1020*/  MUFU.RCP R12, R21 ;  /* 0x00000015000c7308 */ /* 0x0000620000001000 */
[----:B------:R-:W-:Y:S02]  /*1030*/  FMUL R19, R8, 0.25 ;  /* 0x3e80000008137820 */ /* 0x000fe40000400000 */
[----:B------:R-:W-:Y:S02]  /*1040*/  FSEL R23, R20, R11, P4 ;  /* 0x0000000b14177208 */ /* 0x000fe40002000000 */
[----:B------:R-:W-:Y:S01]  /*1050*/  FSEL R11, R17, -INF , P5 ;  /* 0xff800000110b7808 */ /* 0x000fe20002800000 */
[----:B------:R-:W-:Y:S01]  /*1060*/  FMUL R17, R10, 0.25 ;  /* 0x3e8000000a117820 */ /* 0x000fe20000400000 */
[----:B------:R-:W-:Y:S01]  /*1070*/  FSEL R19, R19, R8, P4 ;  /* 0x0000000813137208 */ /* 0x000fe20002000000 */
[----:B------:R-:W-:Y:S01]  /*1080*/  @!P3 FMUL R23, R23, 16777216 ;  /* 0x4b8000001717b820 */ /* 0x000fe20000400000 */
[----:B0-----:R-:W-:Y:S01]  /*1090*/  FMUL R21, R6, 0.25 ;  /* 0x3e80000006157820 */ /* 0x001fe20000400000 */
[----:B------:R-:W-:Y:S01]  /*10a0*/  FADD R14, R14, -R11 ;  /* 0x8000000b0e0e7221 */ /* 0x000fe20000000000 */
[----:B------:R-:W-:Y:S01]  /*10b0*/  FSEL R17, R17, R10, P4 ;  /* 0x0000000a11117208 */ /* 0x000fe20002000000 */
[----:B------:R-:W-:-:S02]  /*10c0*/  @!P3 FMUL R19, R19, 16777216 ;  /* 0x4b8000001313b820 */ /* 0x000fc40000400000 */
[----:B------:R-:W-:Y:S01]  /*10d0*/  FSEL R21, R21, R6, P4 ;  /* 0x0000000615157208 */ /* 0x000fe20002000000 */
[--C-:B------:R-:W-:Y:S01]  /*10e0*/  FADD R6, R13, -R11.reuse ;  /* 0x8000000b0d067221 */ /* 0x100fe20000000000 */
[C---:B-1----:R-:W-:Y:S01]  /*10f0*/  FMUL R23, R12.reuse, R23 ;  /* 0x000000170c177220 */ /* 0x042fe20000400000 */
[----:B------:R-:W-:Y:S01]  /*1100*/  FMUL R19, R12, R19 ;  /* 0x000000130c137220 */ /* 0x000fe20000400000 */
[----:B------:R-:W-:Y:S01]  /*1110*/  @!P3 FMUL R17, R17, 16777216 ;  /* 0x4b8000001111b820 */ /* 0x000fe20000400000 */
[----:B------:R-:W-:Y:S01]  /*1120*/  @!P3 FMUL R21, R21, 16777216 ;  /* 0x4b8000001515b820 */ /* 0x000fe20000400000 */
[----:B------:R-:W-:Y:S01]  /*1130*/  FMUL R14, R23, R14 ;  /* 0x0000000e170e7220 */ /* 0x000fe20000400000 */
[--C-:B------:R-:W-:Y:S01]  /*1140*/  FADD R13, R16, -R11.reuse ;  /* 0x8000000b100d7221 */ /* 0x100fe20000000000 */
[C---:B------:R-:W-:Y:S01]  /*1150*/  FMUL R17, R12.reuse, R17 ;  /* 0x000000110c117220 */ /* 0x040fe20000400000 */
[----:B------:R-:W-:Y:S01]  /*1160*/  FMUL R12, R12, R21 ;  /* 0x000000150c0c7220 */ /* 0x000fe20000400000 */
[----:B------:R-:W-:Y:S01]  /*1170*/  FFMA R14, R19, R6, R14 ;  /* 0x00000006130e7223 */ /* 0x000fe2000000000e */
[----:B------:R-:W-:Y:S01]  /*1180*/  FADD R6, R15, -R11 ;  /* 0x8000000b0f067221 */ /* 0x000fe20000000000 */
[----:B------:R-:W-:-:S03]  /*1190*/  MOV R21, 0x4 ;  /* 0x0000000400157802 */ /* 0x000fc60000000f00 */
[----:B------:R-:W-:-:S04]  /*11a0*/  FFMA R17, R17, R6, R14 ;  /* 0x0000000611117223 */ /* 0x000fc8000000000e */
[----:B------:R-:W-:-:S05]  /*11b0*/  FFMA R12, R12, R13, R17 ;  /* 0x0000000d0c0c7223 */ /* 0x000fca0000000011 */
[----:B------:R-:W0:Y:S02]  /*11c0*/  SHFL.BFLY PT, R13, R12, 0x10, 0x1f ;  /* 0x0e001f000c0d7f89 */ /* 0x000e2400000e0000 */
[----:B0-----:R-:W-:-:S05]  /*11d0*/  FADD R13, R12, R13 ;  /* 0x0000000d0c0d7221 */ /* 0x001fca0000000000 */
[----:B------:R-:W0:Y:S02]  /*11e0*/  SHFL.BFLY PT, R6, R13, 0x8, 0x1f ;  /* 0x0d001f000d067f89 */ /* 0x000e2400000e0000 */
[----:B0-----:R-:W-:-:S05]  /*11f0*/  FADD R6, R13, R6 ;  /* 0x000000060d067221 */ /* 0x001fca0000000000 */
[----:B------:R-:W0:Y:S02]  /*1200*/  SHFL.BFLY PT, R15, R6, 0x4, 0x1f ;  /* 0x0c801f00060f7f89 */ /* 0x000e2400000e0000 */
[----:B0-----:R-:W-:-:S05]  /*1210*/  FADD R15, R6, R15 ;  /* 0x0000000f060f7221 */ /* 0x001fca0000000000 */
[----:B------:R-:W0:Y:S02]  /*1220*/  SHFL.BFLY PT, R8, R15, 0x2, 0x1f ;  /* 0x0c401f000f087f89 */ /* 0x000e2400000e0000 */
[----:B0-----:R-:W-:-:S05]  /*1230*/  FADD R8, R15, R8 ;  /* 0x000000080f087221 */ /* 0x001fca0000000000 */
[----:B------:R-:W0:Y:S02]  /*1240*/  SHFL.BFLY PT, R17, R8, 0x1, 0x1f ;  /* 0x0c201f0008117f89 */ /* 0x000e2400000e0000 */
[----:B0-----:R-:W-:Y:S01]  /*1250*/  FADD R14, R8, R17 ;  /* 0x00000011080e7221 */ /* 0x001fe20000000000 */
[----:B------:R-:W-:-:S04]  /*1260*/  IMAD.WIDE R16, R0, R21, c[0x0][0x180] ;  /* 0x0000600000107625 */ /* 0x000fc800078e0215 */
[----:B------:R0:W-:Y:S04]  /*1270*/  @!P1 STS [R7], R14 ;  /* 0x0000000e07009388 */ /* 0x0001e80000000800 */
[----:B------:R-:W-:Y:S01]  /*1280*/  BAR.SYNC.DEFER_BLOCKING 0x0 ;  /* 0x0000000000007b1d */ /* 0x000fe20000010000 */
[----:B0-----:R-:W-:-:S04]  /*1290*/  IMAD.WIDE R6, R0, R21, c[0x0][0x160] ;  /* 0x0000580000067625 */ /* 0x001fc800078e0215 */
[----:B------:R-:W-:Y:S01]  /*12a0*/  IMAD.WIDE R14, R0, R21, c[0x0][0x178] ;  /* 0x00005e00000e7625 */ /* 0x000fe200078e0215 */
[----:B------:R-:W0:Y:S04]  /*12b0*/  @!P2 LDS R3, [R2.X4] ;  /* 0x000000000203a984 */ /* 0x000e280000004800 */
[----:B0-----:R-:W0:Y:S02]  /*12c0*/  SHFL.BFLY PT, R10, R3, 0x2, 0x1f ;  /* 0x0c401f00030a7f89 */ /* 0x001e2400000e0000 */
[----:B0-----:R-:W-:-:S05]  /*12d0*/  FADD R10, R3, R10 ;  /* 0x0000000a030a7221 */ /* 0x001fca0000000000 */
[----:B------:R-:W0:Y:S02]  /*12e0*/  SHFL.BFLY PT, R13, R10, 0x1, 0x1f ;  /* 0x0c201f000a0d7f89 */ /* 0x000e2400000e0000 */
[----:B0-----:R-:W-:Y:S01]  /*12f0*/  FADD R19, R10, R13 ;  /* 0x0000000d0a137221 */ /* 0x001fe20000000000 */
[----:B------:R-:W-:-:S04]  /*1300*/  IMAD.WIDE R12, R0, R21, c[0x0][0x170] ;  /* 0x00005c00000c7625 */ /* 0x000fc800078e0215 */
[----:B------:R0:W-:Y:S04]  /*1310*/  @P0 STS [R2.X4], R19 ;  /* 0x0000001302000388 */ /* 0x0001e80000004800 */
[----:B------:R-:W-:Y:S01]  /*1320*/  BAR.SYNC.DEFER_BLOCKING 0x0 ;  /* 0x0000000000007b1d */ /* 0x000fe20000010000 */
[----:B------:R-:W-:Y:S01]  /*1330*/  LOP3.LUT P0, RZ, R2, 0x7f, RZ, 0xc0, !PT ;  /* 0x0000007f02ff7812 */ /* 0x000fe2000780c0ff */
[----:B0-----:R-:W-:-:S04]  /*1340*/  IMAD.WIDE R2, R0, R21, c[0x0][0x188] ;  /* 0x0000620000027625 */ /* 0x001fc800078e0215 */
[----:B------:R-:W0:Y:S04]  /*1350*/  LDS R8, [RZ] ;  /* 0x00000000ff087984 */ /* 0x000e280000000800 */
[----:B------:R-:W-:Y:S06]  /*1360*/  BAR.SYNC.DEFER_BLOCKING 0x0 ;  /* 0x0000000000007b1d */ /* 0x000fec0000010000 */
[----:B------:R1:W-:Y:S04]  /*1370*/  @!P0 STG.E [R6.64], R11 ;  /* 0x0000000b06008986 */ /* 0x0003e8000c101904 */
[----:B------:R1:W-:Y:S04]  /*1380*/  @!P0 STG.E [R12.64], R5 ;  /* 0x000000050c008986 */ /* 0x0003e8000c101904 */
[----:B------:R1:W-:Y:S04]  /*1390*/  @!P0 STG.E [R14.64], R9 ;  /* 0x000000090e008986 */ /* 0x0003e8000c101904 */
[----:B------:R1:W-:Y:S01]  /*13a0*/  @!P0 STG.E [R16.64], R4 ;  /* 0x0000000410008986 */ /* 0x0003e2000c101904 */
[----:B0-----:R-:W-:Y:S01]  /*13b0*/  FADD R19, RZ, R8 ;  /* 0x00000008ff137221 */ /* 0x001fe20000000000 */
[----:B------:R-:W-:Y:S06]  /*13c0*/  @P0 EXIT ;  /* 0x000000000000094d */ /* 0x000fec0003800000 */
[----:B------:R-:W-:Y:S01]  /*13d0*/  STG.E [R2.64], R19 ;  /* 0x0000001302007986 */ /* 0x000fe2000c101904 */
[----:B------:R-:W-:Y:S05]  /*13e0*/  EXIT ;  /* 0x000000000000794d */ /* 0x000fea0003800000 */
.L_x_0:
[----:B------:R-:W-:-:S00]  /*13f0*/  BRA `(.L_x_0) ;  /* 0xfffffff000007947 */ /* 0x000fc0000383ffff */
[----:B------:R-:W-:-:S00]  /*1400*/  NOP ;  /* 0x0000000000007918 */ /* 0x000fc00000000000 */
[----:B------:R-:W-:-:S00]  /*1410*/  NOP ;  /* 0x0000000000007918 */ /* 0x000fc00000000000 */
[----:B------:R-:W-:-:S00]  /*1420*/  NOP ;  /* 0x0000000000007918 */ /* 0x000fc00000000000 */
[----:B------:R-:W-:-:S00]  /*1430*/  NOP ;  /* 0x0000000000007918 */ /* 0x000fc00000000000 */
[----:B------:R-:W-:-:S00]  /*1440*/  NOP ;  /* 0x0000000000007918 */ /* 0x000fc00000000000 */
[----:B------:R-:W-:-:S00]  /*1450*/  NOP ;  /* 0x0000000000007918 */ /* 0x000fc00000000000 */
[----:B------:R-:W-:-:S00]  /*1460*/  NOP ;  /* 0x0000000000007918 */ /* 0x000fc00000000000 */
[----:B------:R-:W-:-:S00]  /*1470*/  NOP ;  /* 0x0000000000007918 */ /* 0x000fc00000000000 */
.L_x_1:


//--------------------- .nv.global.init           --------------------------
	.section	.nv.global.init,"aw",@progbits
.nv.global.init:
	.type		_$_str,@object
	.size		_$_str,(.L_0 - _$_str)
_$_str:
        /*0000*/ 	.byte	0x5f, 0x5f, 0x43, 0x55, 0x44, 0x41, 0x5f, 0x46, 0x54, 0x5a, 0x00
.L_0:


//--------------------- .nv.shared.triton_per_fused__log_softmax__softmax__to_copy_add_div_mul_sum_4 --------------------------
	.section	.nv.shared.triton_per_fused__log_softmax__softmax__to_copy_add_div_mul_sum_4,"aw",@nobits
	.sectionflags	@""
	.align	16
